	.headerflags	@"EF_CUDA_TEXMODE_UNIFIED EF_CUDA_64BIT_ADDRESS EF_CUDA_ACCELERATORS EF_CUDA_SM90 EF_CUDA_VIRTUAL_SM(EF_CUDA_SM90)"
	.elftype	@"ET_EXEC"


//--------------------- .nv.info                  --------------------------
	.section	.nv.info,"",@"SHT_CUDA_INFO"
	.align	4


	//----- nvinfo : EIATTR_REGCOUNT
	.align		4
        /*0000*/ 	.byte	0x04, 0x2f
        /*0002*/ 	.short	(.L_1 - .L_0)
	.align		4
.L_0:
        /*0004*/ 	.word	index@(triton_poi_fused__unsafe_index_add_max_pool2d_with_indices_mul_sub_24)
        /*0008*/ 	.word	0x0000002a


	//----- nvinfo : EIATTR_MIN_STACK_SIZE
	.align		4
.L_1:
        /*000c*/ 	.byte	0x04, 0x12
        /*000e*/ 	.short	(.L_3 - .L_2)
	.align		4
.L_2:
        /*0010*/ 	.word	index@(triton_poi_fused__unsafe_index_add_max_pool2d_with_indices_mul_sub_24)
        /*0014*/ 	.word	0x00000000


	//----- nvinfo : EIATTR_FRAME_SIZE
	.align		4
.L_3:
        /*0018*/ 	.byte	0x04, 0x11
        /*001a*/ 	.short	(.L_5 - .L_4)
	.align		4
.L_4:
        /*001c*/ 	.word	index@(triton_poi_fused__unsafe_index_add_max_pool2d_with_indices_mul_sub_24)
        /*0020*/ 	.word	0x00000000


	//----- nvinfo : EIATTR_MIN_STACK_SIZE
	.align		4
.L_5:
        /*0024*/ 	.byte	0x04, 0x12
        /*0026*/ 	.short	(.L_7 - .L_6)
	.align		4
.L_6:
        /*0028*/ 	.word	index@(triton_poi_fused__unsafe_index_add_max_pool2d_with_indices_mul_sub_24)
        /*002c*/ 	.word	0x00000000
.L_7:


//--------------------- .nv.info.triton_poi_fused__unsafe_index_add_max_pool2d_with_indices_mul_sub_24 --------------------------
	.section	.nv.info.triton_poi_fused__unsafe_index_add_max_pool2d_with_indices_mul_sub_24,"",@"SHT_CUDA_INFO"
	.sectionflags	@""
	.align	4


	//----- nvinfo : EIATTR_CUDA_API_VERSION
	.align		4
        /*0000*/ 	.byte	0x04, 0x37
        /*0002*/ 	.short	(.L_9 - .L_8)
.L_8:
        /*0004*/ 	.word	0x0000007c


	//----- nvinfo : EIATTR_KPARAM_INFO
	.align		4
.L_9:
        /*0008*/ 	.byte	0x04, 0x17
        /*000a*/ 	.short	(.L_11 - .L_10)
.L_10:
        /*000c*/ 	.word	0x00000000
        /*0010*/ 	.short	0x0008
        /*0012*/ 	.short	0x0040
        /*0014*/ 	.byte	0x00, 0xf0, 0x11, 0x00


	//----- nvinfo : EIATTR_KPARAM_INFO
	.align		4
.L_11:
        /*0018*/ 	.byte	0x04, 0x17
        /*001a*/ 	.short	(.L_13 - .L_12)
.L_12:
        /*001c*/ 	.word	0x00000000
        /*0020*/ 	.short	0x0007
        /*0022*/ 	.short	0x0038
        /*0024*/ 	.byte	0x00, 0xf4, 0x21, 0x00


	//----- nvinfo : EIATTR_KPARAM_INFO
	.align		4
.L_13:
        /*0028*/ 	.byte	0x04, 0x17
        /*002a*/ 	.short	(.L_15 - .L_14)
.L_14:
        /*002c*/ 	.word	0x00000000
        /*0030*/ 	.short	0x0006
        /*0032*/ 	.short	0x0030
        /*0034*/ 	.byte	0x00, 0xf4, 0x21, 0x00


	//----- nvinfo : EIATTR_KPARAM_INFO
	.align		4
.L_15:
        /*0038*/ 	.byte	0x04, 0x17
        /*003a*/ 	.short	(.L_17 - .L_16)
.L_16:
        /*003c*/ 	.word	0x00000000
        /*0040*/ 	.short	0x0005
        /*0042*/ 	.short	0x0028
        /*0044*/ 	.byte	0x00, 0xf4, 0x21, 0x00


	//----- nvinfo : EIATTR_KPARAM_INFO
	.align		4
.L_17:
        /*0048*/ 	.byte	0x04, 0x17
        /*004a*/ 	.short	(.L_19 - .L_18)
.L_18:
        /*004c*/ 	.word	0x00000000
        /*0050*/ 	.short	0x0004
        /*0052*/ 	.short	0x0020
        /*0054*/ 	.byte	0x00, 0xf4, 0x21, 0x00


	//----- nvinfo : EIATTR_KPARAM_INFO
	.align		4
.L_19:
        /*0058*/ 	.byte	0x04, 0x17
        /*005a*/ 	.short	(.L_21 - .L_20)
.L_20:
        /*005c*/ 	.word	0x00000000
        /*0060*/ 	.short	0x0003
        /*0062*/ 	.short	0x0018
        /*0064*/ 	.byte	0x00, 0xf4, 0x21, 0x00


	//----- nvinfo : EIATTR_KPARAM_INFO
	.align		4
.L_21:
        /*0068*/ 	.byte	0x04, 0x17
        /*006a*/ 	.short	(.L_23 - .L_22)
.L_22:
        /*006c*/ 	.word	0x00000000
        /*0070*/ 	.short	0x0002
        /*0072*/ 	.short	0x0010
        /*0074*/ 	.byte	0x00, 0xf4, 0x21, 0x00


	//----- nvinfo : EIATTR_KPARAM_INFO
	.align		4
.L_23:
        /*0078*/ 	.byte	0x04, 0x17
        /*007a*/ 	.short	(.L_25 - .L_24)
.L_24:
        /*007c*/ 	.word	0x00000000
        /*0080*/ 	.short	0x0001
        /*0082*/ 	.short	0x0008
        /*0084*/ 	.byte	0x00, 0xf4, 0x21, 0x00


	//----- nvinfo : EIATTR_KPARAM_INFO
	.align		4
.L_25:
        /*0088*/ 	.byte	0x04, 0x17
        /*008a*/ 	.short	(.L_27 - .L_26)
.L_26:
        /*008c*/ 	.word	0x00000000
        /*0090*/ 	.short	0x0000
        /*0092*/ 	.short	0x0000
        /*0094*/ 	.byte	0x00, 0xf4, 0x21, 0x00


	//----- nvinfo : EIATTR_SPARSE_MMA_MASK
	.align		4
.L_27:
        /*0098*/ 	.byte	0x03, 0x50
        /*009a*/ 	.short	0x0000


	//----- nvinfo : EIATTR_MAXREG_COUNT
	.align		4
        /*009c*/ 	.byte	0x03, 0x1b
        /*009e*/ 	.short	0x00ff


	//----- nvinfo : EIATTR_EXIT_INSTR_OFFSETS
	.align		4
        /*00a0*/ 	.byte	0x04, 0x1c
        /*00a2*/ 	.short	(.L_29 - .L_28)


	//   ....[0]....
.L_28:
        /*00a4*/ 	.word	0x00001380


	//----- nvinfo : EIATTR_REQNTID
	.align		4
.L_29:
        /*00a8*/ 	.byte	0x04, 0x10
        /*00aa*/ 	.short	(.L_31 - .L_30)
.L_30:
        /*00ac*/ 	.word	0x00000080
        /*00b0*/ 	.word	0x00000001
        /*00b4*/ 	.word	0x00000001


	//----- nvinfo : EIATTR_CBANK_PARAM_SIZE
	.align		4
.L_31:
        /*00b8*/ 	.byte	0x03, 0x19
        /*00ba*/ 	.short	0x0044


	//----- nvinfo : EIATTR_PARAM_CBANK
	.align		4
        /*00bc*/ 	.byte	0x04, 0x0a
        /*00be*/ 	.short	(.L_33 - .L_32)
	.align		4
.L_32:
        /*00c0*/ 	.word	index@(.nv.constant0.triton_poi_fused__unsafe_index_add_max_pool2d_with_indices_mul_sub_24)
        /*00c4*/ 	.short	0x0210
        /*00c6*/ 	.short	0x0044


	//----- nvinfo : EIATTR_SW_WAR
	.align		4
.L_33:
        /*00c8*/ 	.byte	0x04, 0x36
        /*00ca*/ 	.short	(.L_35 - .L_34)
.L_34:
        /*00cc*/ 	.word	0x00000008
.L_35:


//--------------------- .nv.callgraph             --------------------------
	.section	.nv.callgraph,"",@"SHT_CUDA_CALLGRAPH"
	.align	4
	.sectionentsize	8
	.align		4
        /*0000*/ 	.word	0x00000000
	.align		4
        /*0004*/ 	.word	0xffffffff
	.align		4
        /*0008*/ 	.word	0x00000000
	.align		4
        /*000c*/ 	.word	0xfffffffe
	.align		4
        /*0010*/ 	.word	0x00000000
	.align		4
        /*0014*/ 	.word	0xfffffffd
	.align		4
        /*0018*/ 	.word	0x00000000
	.align		4
        /*001c*/ 	.word	0xfffffffc


//--------------------- .text.triton_poi_fused__unsafe_index_add_max_pool2d_with_indices_mul_sub_24 --------------------------
	.section	.text.triton_poi_fused__unsafe_index_add_max_pool2d_with_indices_mul_sub_24,"ax",@progbits
	.align	128
        .global         triton_poi_fused__unsafe_index_add_max_pool2d_with_indices_mul_sub_24
        .type           triton_poi_fused__unsafe_index_add_max_pool2d_with_indices_mul_sub_24,@function
        .size           triton_poi_fused__unsafe_index_add_max_pool2d_with_indices_mul_sub_24,(.L_x_1 - triton_poi_fused__unsafe_index_add_max_pool2d_with_indices_mul_sub_24)
        .other          triton_poi_fused__unsafe_index_add_max_pool2d_with_indices_mul_sub_24,@"STO_CUDA_ENTRY STV_DEFAULT"
triton_poi_fused__unsafe_index_add_max_pool2d_with_indices_mul_sub_24:
.text.triton_poi_fused__unsafe_index_add_max_pool2d_with_indices_mul_sub_24:
[----:B------:R-:W-:Y:S01]  /*0000*/  LDC R1, c[0x0][0x28] ;  /* 0x00000a00ff017b82 */ /* 0x000fe20000000800 */
[----:B------:R-:W1:Y:S07]  /*0010*/  S2R R0, SR_TID.X ;  /* 0x0000000000007919 */ /* 0x000e6e0000002100 */
[----:B------:R-:W2:Y:S01]  /*0020*/  LDC.64 R4, c[0x0][0x228] ;  /* 0x00008a00ff047b82 */ /* 0x000ea20000000a00 */
[----:B------:R-:W-:Y:S01]  /*0030*/  ULDC.64 UR4, c[0x0][0x208] ;  /* 0x0000820000047ab9 */ /* 0x000fe20000000a00 */
[----:B------:R-:W-:Y:S01]  /*0040*/  ULDC.64 UR6, c[0x0][0x230] ;  /* 0x00008c0000067ab9 */ /* 0x000fe20000000a00 */
[----:B------:R-:W3:Y:S05]  /*0050*/  S2R R13, SR_CTAID.X ;  /* 0x00000000000d7919 */ /* 0x000eea0000002500 */
[----:B------:R-:W4:Y:S08]  /*0060*/  LDC.64 R8, c[0x0][0x220] ;  /* 0x00008800ff087b82 */ /* 0x000f300000000a00 */
[----:B------:R-:W5:Y:S01]  /*0070*/  LDC.64 R34, c[0x0][0x238] ;  /* 0x00008e00ff227b82 */ /* 0x000f620000000a00 */
[----:B-1----:R-:W-:-:S05]  /*0080*/  IMAD.SHL.U32 R0, R0, 0x2, RZ ;  /* 0x0000000200007824 */ /* 0x002fca00078e00ff */
[----:B------:R-:W-:-:S05]  /*0090*/  LOP3.LUT R0, R0, 0xfe, RZ, 0xc0, !PT ;  /* 0x000000fe00007812 */ /* 0x000fca00078ec0ff */
[----:B---3--:R-:W-:-:S05]  /*00a0*/  IMAD R3, R13, 0x100, R0 ;  /* 0x000001000d037824 */ /* 0x008fca00078e0200 */
[----:B------:R-:W-:-:S04]  /*00b0*/  SHF.R.S32.HI R0, RZ, 0x1f, R3 ;  /* 0x0000001fff007819 */ /* 0x000fc80000011403 */
[----:B------:R-:W-:-:S04]  /*00c0*/  LEA.HI R0, R0, R3, RZ, 0x3 ;  /* 0x0000000300007211 */ /* 0x000fc800078f18ff */
[----:B------:R-:W-:Y:S02]  /*00d0*/  LOP3.LUT R2, R0, 0xfffffff8, RZ, 0xc0, !PT ;  /* 0xfffffff800027812 */ /* 0x000fe400078ec0ff */
[----:B------:R-:W-:-:S03]  /*00e0*/  SHF.R.S32.HI R0, RZ, 0x3, R0 ;  /* 0x00000003ff007819 */ /* 0x000fc60000011400 */
[----:B------:R-:W-:Y:S01]  /*00f0*/  IMAD.IADD R19, R3, 0x1, -R2 ;  /* 0x0000000103137824 */ /* 0x000fe200078e0a02 */
[----:B------:R-:W-:-:S03]  /*0100*/  LEA.HI R2, R0, R0, RZ, 0x3 ;  /* 0x0000000000027211 */ /* 0x000fc600078f18ff */
[----:B--2---:R-:W-:Y:S01]  /*0110*/  IMAD.WIDE R4, R19, 0x8, R4 ;  /* 0x0000000813047825 */ /* 0x004fe200078e0204 */
[----:B------:R-:W-:-:S05]  /*0120*/  LOP3.LUT R7, R2, 0xfffffff8, RZ, 0xc0, !PT ;  /* 0xfffffff802077812 */ /* 0x000fca00078ec0ff */
[----:B------:R-:W-:Y:S02]  /*0130*/  IMAD.IADD R11, R0, 0x1, -R7 ;  /* 0x00000001000b7824 */ /* 0x000fe400078e0a07 */
[----:B------:R-:W2:Y:S02]  /*0140*/  LDG.E.EL.128 R4, desc[UR4][R4.64] ;  /* 0x0000000404047981 */ /* 0x000ea4000c2e1d00 */
[----:B----4-:R-:W-:-:S06]  /*0150*/  IMAD.WIDE R8, R11, 0x8, R8 ;  /* 0x000000080b087825 */ /* 0x010fcc00078e0208 */
[----:B------:R-:W3:Y:S01]  /*0160*/  LDG.E.EL.64 R8, desc[UR4][R8.64] ;  /* 0x0000000408087981 */ /* 0x000ee2000c2e1b00 */
[----:B-----5:R-:W-:-:S06]  /*0170*/  IMAD.WIDE R34, R11, 0x8, R34 ;  /* 0x000000080b227825 */ /* 0x020fcc00078e0222 */
[----:B------:R-:W4:Y:S01]  /*0180*/  LDG.E.EL.64 R34, desc[UR4][R34.64] ;  /* 0x0000000422227981 */ /* 0x000f22000c2e1b00 */
[----:B------:R-:W-:-:S04]  /*0190*/  SHF.R.S32.HI R0, RZ, 0x17, R13 ;  /* 0x00000017ff007819 */ /* 0x000fc8000001140d */
[----:B------:R-:W-:-:S04]  /*01a0*/  SGXT R0, R0, 0x1 ;  /* 0x000000010000781a */ /* 0x000fc80000000200 */
[CC--:B------:R-:W-:Y:S02]  /*01b0*/  LEA.HI R2, R0.reuse, R3.reuse, RZ, 0x6 ;  /* 0x0000000300027211 */ /* 0x0c0fe400078f30ff */
[----:B------:R-:W-:Y:S02]  /*01c0*/  LEA.HI R0, R0, R3, RZ, 0xc ;  /* 0x0000000300007211 */ /* 0x000fe400078f60ff */
[----:B------:R-:W-:-:S03]  /*01d0*/  SHF.R.S32.HI R2, RZ, 0x6, R2 ;  /* 0x00000006ff027819 */ /* 0x000fc60000011402 */
[----:B------:R-:W-:Y:S01]  /*01e0*/  IMAD.SHL.U32 R0, R0, 0x4, RZ ;  /* 0x0000000400007824 */ /* 0x000fe200078e00ff */
[----:B------:R-:W-:-:S04]  /*01f0*/  LEA.HI R10, R2, R2, RZ, 0x6 ;  /* 0x00000002020a7211 */ /* 0x000fc800078f30ff */
[----:B------:R-:W-:Y:S02]  /*0200*/  LOP3.LUT R11, R10, 0xffffffc0, RZ, 0xc0, !PT ;  /* 0xffffffc00a0b7812 */ /* 0x000fe400078ec0ff */
[----:B------:R-:W-:-:S03]  /*0210*/  LOP3.LUT R22, R0, 0xffffc000, RZ, 0xc0, !PT ;  /* 0xffffc00000167812 */ /* 0x000fc600078ec0ff */
[----:B------:R-:W-:-:S04]  /*0220*/  IMAD.IADD R32, R2, 0x1, -R11 ;  /* 0x0000000102207824 */ /* 0x000fc800078e0a0b */
[C---:B------:R-:W-:Y:S02]  /*0230*/  VIADD R33, R32.reuse, 0x40 ;  /* 0x0000004020217836 */ /* 0x040fe40000000000 */
[C---:B------:R-:W-:Y:S02]  /*0240*/  VIADD R23, R32.reuse, 0x400 ;  /* 0x0000040020177836 */ /* 0x040fe40000000000 */
[----:B------:R-:W-:Y:S01]  /*0250*/  VIADD R18, R32, 0x440 ;  /* 0x0000044020127836 */ /* 0x000fe20000000000 */
[----:B--2---:R-:W-:Y:S02]  /*0260*/  SHF.R.U32.HI R15, RZ, 0x1c, R5 ;  /* 0x0000001cff0f7819 */ /* 0x004fe40000011605 */
[----:B------:R-:W-:Y:S02]  /*0270*/  SHF.R.U32.HI R13, RZ, 0x1c, R7 ;  /* 0x0000001cff0d7819 */ /* 0x000fe40000011607 */
[----:B------:R-:W-:Y:S02]  /*0280*/  LOP3.LUT R15, R15, 0x8, RZ, 0xc0, !PT ;  /* 0x000000080f0f7812 */ /* 0x000fe400078ec0ff */
[----:B------:R-:W-:-:S02]  /*0290*/  LOP3.LUT R13, R13, 0x8, RZ, 0xc0, !PT ;  /* 0x000000080d0d7812 */ /* 0x000fc400078ec0ff */
[----:B---3--:R-:W-:Y:S02]  /*02a0*/  SHF.R.U32.HI R10, RZ, 0x1c, R9 ;  /* 0x0000001cff0a7819 */ /* 0x008fe40000011609 */
[----:B------:R-:W-:Y:S02]  /*02b0*/  IADD3 R4, P0, R4, R15, RZ ;  /* 0x0000000f04047210 */ /* 0x000fe40007f1e0ff */
[----:B------:R-:W-:Y:S02]  /*02c0*/  IADD3 R6, P1, R6, R13, RZ ;  /* 0x0000000d06067210 */ /* 0x000fe40007f3e0ff */
[----:B------:R-:W-:Y:S01]  /*02d0*/  LOP3.LUT R11, R10, 0x8, RZ, 0xc0, !PT ;  /* 0x000000080a0b7812 */ /* 0x000fe200078ec0ff */
[----:B------:R-:W-:Y:S01]  /*02e0*/  IMAD.X R5, RZ, RZ, R5, P0 ;  /* 0x000000ffff057224 */ /* 0x000fe200000e0605 */
[----:B------:R-:W-:Y:S01]  /*02f0*/  LEA R20, P2, R6, UR6, 0x9 ;  /* 0x0000000606147c11 */ /* 0x000fe2000f8448ff */
[----:B------:R-:W-:Y:S01]  /*0300*/  IMAD.X R7, RZ, RZ, R7, P1 ;  /* 0x000000ffff077224 */ /* 0x000fe200008e0607 */
[----:B------:R-:W-:-:S02]  /*0310*/  IADD3 R14, P0, R8, R11, RZ ;  /* 0x0000000b080e7210 */ /* 0x000fc40007f1e0ff */
[----:B------:R-:W-:Y:S02]  /*0320*/  LEA R10, P1, R4, UR6, 0x9 ;  /* 0x00000006040a7c11 */ /* 0x000fe4000f8248ff */
[----:B------:R-:W-:Y:S01]  /*0330*/  LEA.HI.X R21, R6, UR7, R7, 0x9, P2 ;  /* 0x0000000706157c11 */ /* 0x000fe200090f4c07 */
[----:B------:R-:W-:Y:S01]  /*0340*/  IMAD.X R17, RZ, RZ, R9, P0 ;  /* 0x000000ffff117224 */ /* 0x000fe200000e0609 */
[----:B----4-:R-:W-:Y:S02]  /*0350*/  SHF.R.U32.HI R0, RZ, 0x1c, R35 ;  /* 0x0000001cff007819 */ /* 0x010fe40000011623 */
[----:B------:R-:W-:Y:S01]  /*0360*/  LEA.HI.X R11, R4, UR7, R5, 0x9, P1 ;  /* 0x00000007040b7c11 */ /* 0x000fe200088f4c05 */
[----:B------:R-:W-:Y:S01]  /*0370*/  IMAD.WIDE.U32 R26, R33, 0x4, R20 ;  /* 0x00000004211a7825 */ /* 0x000fe200078e0014 */
[----:B------:R-:W-:Y:S02]  /*0380*/  SHF.L.U64.HI R17, R14, 0xd, R17 ;  /* 0x0000000d0e117819 */ /* 0x000fe40000010211 */
[----:B------:R-:W-:Y:S01]  /*0390*/  LOP3.LUT R0, R0, 0x8, RZ, 0xc0, !PT ;  /* 0x0000000800007812 */ /* 0x000fe200078ec0ff */
[----:B------:R-:W-:-:S02]  /*03a0*/  IMAD.SHL.U32 R14, R14, 0x2000, RZ ;  /* 0x000020000e0e7824 */ /* 0x000fc400078e00ff */
[----:B------:R-:W-:-:S03]  /*03b0*/  IMAD.WIDE R8, R32, 0x4, R20 ;  /* 0x0000000420087825 */ /* 0x000fc600078e0214 */
[----:B------:R-:W-:Y:S01]  /*03c0*/  IADD3 R28, P1, R26, R14, RZ ;  /* 0x0000000e1a1c7210 */ /* 0x000fe20007f3e0ff */
[----:B------:R-:W-:Y:S01]  /*03d0*/  IMAD.WIDE R30, R32, 0x4, R10 ;  /* 0x00000004201e7825 */ /* 0x000fe200078e020a */
[----:B------:R-:W-:-:S03]  /*03e0*/  IADD3 R24, P0, R8, R14, RZ ;  /* 0x0000000e08187210 */ /* 0x000fc60007f1e0ff */
[--C-:B------:R-:W-:Y:S01]  /*03f0*/  IMAD.X R29, R27, 0x1, R17.reuse, P1 ;  /* 0x000000011b1d7824 */ /* 0x100fe200008e0611 */
[----:B------:R-:W-:Y:S01]  /*0400*/  IADD3 R0, P1, R34, R0, RZ ;  /* 0x0000000022007210 */ /* 0x000fe20007f3e0ff */
[----:B------:R-:W-:Y:S01]  /*0410*/  IMAD.X R25, R9, 0x1, R17, P0 ;  /* 0x0000000109197824 */ /* 0x000fe200000e0611 */
[----:B------:R-:W-:Y:S01]  /*0420*/  IADD3 R12, P0, R30, R14, RZ ;  /* 0x0000000e1e0c7210 */ /* 0x000fe20007f1e0ff */
[----:B------:R-:W-:-:S04]  /*0430*/  IMAD.WIDE.U32 R4, R23, 0x4, R20 ;  /* 0x0000000417047825 */ /* 0x000fc800078e0014 */
[----:B------:R-:W-:Y:S01]  /*0440*/  IMAD.X R15, RZ, RZ, R35, P1 ;  /* 0x000000ffff0f7224 */ /* 0x000fe200008e0623 */
[----:B------:R-:W-:Y:S01]  /*0450*/  IADD3 R6, P2, R4, R14, RZ ;  /* 0x0000000e04067210 */ /* 0x000fe20007f5e0ff */
[C---:B------:R-:W-:Y:S02]  /*0460*/  IMAD.SHL.U32 R16, R0.reuse, 0x2000, RZ ;  /* 0x0000200000107824 */ /* 0x040fe400078e00ff */
[----:B------:R-:W-:Y:S01]  /*0470*/  IMAD.X R13, R31, 0x1, R17, P0 ;  /* 0x000000011f0d7824 */ /* 0x000fe200000e0611 */
[----:B------:R-:W-:Y:S01]  /*0480*/  SHF.L.U64.HI R15, R0, 0xd, R15 ;  /* 0x0000000d000f7819 */ /* 0x000fe2000001020f */
[----:B------:R-:W-:Y:S01]  /*0490*/  IMAD.X R7, R5, 0x1, R17, P2 ;  /* 0x0000000105077824 */ /* 0x000fe200010e0611 */
[----:B------:R-:W-:Y:S01]  /*04a0*/  IADD3 R8, P0, R8, R16, RZ ;  /* 0x0000001008087210 */ /* 0x000fe20007f1e0ff */
[----:B------:R-:W-:Y:S01]  /*04b0*/  IMAD.WIDE R28, R22, 0x4, R28 ;  /* 0x00000004161c7825 */ /* 0x000fe200078e021c */
[----:B------:R-:W-:-:S03]  /*04c0*/  IADD3 R4, P2, R4, R16, RZ ;  /* 0x0000001004047210 */ /* 0x000fc60007f5e0ff */
[----:B------:R-:W-:Y:S01]  /*04d0*/  IMAD.X R9, R9, 0x1, R15, P0 ;  /* 0x0000000109097824 */ /* 0x000fe200000e060f */
[----:B------:R-:W-:Y:S01]  /*04e0*/  IADD3 R30, P0, R30, R16, RZ ;  /* 0x000000101e1e7210 */ /* 0x000fe20007f1e0ff */
[----:B------:R-:W-:Y:S01]  /*04f0*/  IMAD.WIDE.U32 R34, R33, 0x4, R10 ;  /* 0x0000000421227825 */ /* 0x000fe200078e000a */
[----:B------:R-:W2:Y:S03]  /*0500*/  LDG.E.EL R29, desc[UR4][R28.64] ;  /* 0x000000041c1d7981 */ /* 0x000ea6000c2e1900 */
[----:B------:R-:W-:-:S04]  /*0510*/  IMAD.WIDE R8, R22, 0x4, R8 ;  /* 0x0000000416087825 */ /* 0x000fc800078e0208 */
[----:B------:R-:W-:Y:S02]  /*0520*/  IMAD.X R5, R5, 0x1, R15, P2 ;  /* 0x0000000105057824 */ /* 0x000fe400010e060f */
[C---:B------:R-:W-:Y:S01]  /*0530*/  IMAD.WIDE R12, R22.reuse, 0x4, R12 ;  /* 0x00000004160c7825 */ /* 0x040fe200078e020c */
[----:B------:R1:W3:Y:S03]  /*0540*/  LDG.E.EL R28, desc[UR4][R8.64] ;  /* 0x00000004081c7981 */ /* 0x0002e6000c2e1900 */
[----:B------:R-:W-:Y:S02]  /*0550*/  IMAD.X R31, R31, 0x1, R15, P0 ;  /* 0x000000011f1f7824 */ /* 0x000fe400000e060f */
[----:B------:R-:W-:Y:S01]  /*0560*/  IMAD.WIDE R4, R22, 0x4, R4 ;  /* 0x0000000416047825 */ /* 0x000fe200078e0204 */
[----:B------:R-:W4:Y:S01]  /*0570*/  LDG.E.EL R12, desc[UR4][R12.64] ;  /* 0x000000040c0c7981 */ /* 0x000f22000c2e1900 */
[----:B------:R-:W-:-:S02]  /*0580*/  IADD3 R26, P1, R26, R16, RZ ;  /* 0x000000101a1a7210 */ /* 0x000fc40007f3e0ff */
[----:B------:R-:W-:Y:S01]  /*0590*/  IMAD.WIDE R24, R22, 0x4, R24 ;  /* 0x0000000416187825 */ /* 0x000fe200078e0218 */
[----:B-1----:R-:W-:-:S03]  /*05a0*/  IADD3 R8, P0, R34, R16, RZ ;  /* 0x0000001022087210 */ /* 0x002fc60007f1e0ff */
[C---:B------:R-:W-:Y:S02]  /*05b0*/  IMAD.WIDE R30, R22.reuse, 0x4, R30 ;  /* 0x00000004161e7825 */ /* 0x040fe400078e021e */
[----:B------:R-:W5:Y:S02]  /*05c0*/  LDG.E.EL R24, desc[UR4][R24.64] ;  /* 0x0000000418187981 */ /* 0x000f64000c2e1900 */
[----:B------:R-:W-:Y:S02]  /*05d0*/  IMAD.X R9, R35, 0x1, R15, P0 ;  /* 0x0000000123097824 */ /* 0x000fe400000e060f */
[----:B------:R1:W3:Y:S01]  /*05e0*/  LDG.E.EL R13, desc[UR4][R4.64] ;  /* 0x00000004040d7981 */ /* 0x0002e2000c2e1900 */
[----:B------:R-:W-:-:S03]  /*05f0*/  IMAD.WIDE R6, R22, 0x4, R6 ;  /* 0x0000000416067825 */ /* 0x000fc600078e0206 */
[----:B------:R-:W3:Y:S01]  /*0600*/  LDG.E.EL R31, desc[UR4][R30.64] ;  /* 0x000000041e1f7981 */ /* 0x000ee2000c2e1900 */
[----:B------:R-:W-:-:S03]  /*0610*/  IMAD.WIDE R8, R22, 0x4, R8 ;  /* 0x0000000416087825 */ /* 0x000fc600078e0208 */
[----:B------:R-:W3:Y:S01]  /*0620*/  LDG.E.EL R7, desc[UR4][R6.64] ;  /* 0x0000000406077981 */ /* 0x000ee2000c2e1900 */
[----:B-1----:R-:W-:-:S04]  /*0630*/  IMAD.WIDE.U32 R4, R23, 0x4, R10 ;  /* 0x0000000417047825 */ /* 0x002fc800078e000a */
[----:B------:R-:W-:Y:S01]  /*0640*/  IMAD.WIDE.U32 R10, R18, 0x4, R10 ;  /* 0x00000004120a7825 */ /* 0x000fe200078e000a */
[----:B0-----:R0:W3:Y:S03]  /*0650*/  LDG.E.EL R30, desc[UR4][R8.64] ;  /* 0x00000004081e7981 */ /* 0x0010e6000c2e1900 */
[--C-:B------:R-:W-:Y:S01]  /*0660*/  IMAD.X R27, R27, 0x1, R15.reuse, P1 ;  /* 0x000000011b1b7824 */ /* 0x100fe200008e060f */
[----:B------:R-:W-:Y:S01]  /*0670*/  IADD3 R36, P1, R10, R16, RZ ;  /* 0x000000100a247210 */ /* 0x000fe20007f3e0ff */
[----:B0-----:R-:W0:Y:S04]  /*0680*/  LDC.64 R8, c[0x0][0x240] ;  /* 0x00009000ff087b82 */ /* 0x001e280000000a00 */
[----:B------:R-:W-:Y:S01]  /*0690*/  IMAD.X R37, R11, 0x1, R15, P1 ;  /* 0x000000010b257824 */ /* 0x000fe200008e060f */
[----:B------:R-:W-:Y:S01]  /*06a0*/  IADD3 R38, P0, R4, R16, RZ ;  /* 0x0000001004267210 */ /* 0x000fe20007f1e0ff */
[----:B------:R-:W-:-:S04]  /*06b0*/  IMAD.WIDE R36, R22, 0x4, R36 ;  /* 0x0000000416247825 */ /* 0x000fc800078e0224 */
[----:B------:R-:W-:Y:S01]  /*06c0*/  IMAD.X R39, R5, 0x1, R15, P0 ;  /* 0x0000000105277824 */ /* 0x000fe200000e060f */
[----:B------:R1:W4:Y:S02]  /*06d0*/  LDG.E.EL R0, desc[UR4][R36.64] ;  /* 0x0000000424007981 */ /* 0x000324000c2e1900 */
[----:B-1----:R-:W-:-:S05]  /*06e0*/  IADD3 R36, P0, R34, R14, RZ ;  /* 0x0000000e22247210 */ /* 0x002fca0007f1e0ff */
[----:B------:R-:W-:Y:S01]  /*06f0*/  IMAD.X R37, R35, 0x1, R17, P0 ;  /* 0x0000000123257824 */ /* 0x000fe200000e0611 */
[----:B------:R-:W-:Y:S01]  /*0700*/  IADD3 R4, P0, R4, R14, RZ ;  /* 0x0000000e04047210 */ /* 0x000fe20007f1e0ff */
[----:B0-----:R-:W-:-:S04]  /*0710*/  IMAD.WIDE R8, R19, 0x8, R8 ;  /* 0x0000000813087825 */ /* 0x001fc800078e0208 */
[----:B------:R-:W-:Y:S01]  /*0720*/  IMAD.X R5, R5, 0x1, R17, P0 ;  /* 0x0000000105057824 */ /* 0x000fe200000e0611 */
[----:B------:R-:W-:-:S05]  /*0730*/  IADD3 R34, P0, R10, R14, RZ ;  /* 0x0000000e0a227210 */ /* 0x000fca0007f1e0ff */
[----:B------:R-:W-:Y:S02]  /*0740*/  IMAD.X R35, R11, 0x1, R17, P0 ;  /* 0x000000010b237824 */ /* 0x000fe400000e0611 */
[----:B------:R-:W4:Y:S01]  /*0750*/  LDG.E.EL.128 R8, desc[UR4][R8.64] ;  /* 0x0000000408087981 */ /* 0x000f22000c2e1d00 */
[----:B------:R-:W-:-:S06]  /*0760*/  IMAD.WIDE R26, R22, 0x4, R26 ;  /* 0x00000004161a7825 */ /* 0x000fcc00078e021a */
[----:B------:R-:W4:Y:S01]  /*0770*/  LDG.E.EL R27, desc[UR4][R26.64] ;  /* 0x000000041a1b7981 */ /* 0x000f22000c2e1900 */
[----:B------:R-:W-:-:S05]  /*0780*/  IMAD.WIDE R38, R22, 0x4, R38 ;  /* 0x0000000416267825 */ /* 0x000fca00078e0226 */
[----:B------:R-:W4:Y:S01]  /*0790*/  LDG.E.EL R25, desc[UR4][R38.64] ;  /* 0x0000000426197981 */ /* 0x000f22000c2e1900 */
[----:B------:R-:W-:-:S04]  /*07a0*/  IMAD.WIDE R4, R22, 0x4, R4 ;  /* 0x0000000416047825 */ /* 0x000fc800078e0204 */
[----:B------:R-:W-:Y:S02]  /*07b0*/  IMAD.WIDE R34, R22, 0x4, R34 ;  /* 0x0000000416227825 */ /* 0x000fe400078e0222 */
[----:B------:R-:W4:Y:S02]  /*07c0*/  LDG.E.EL R5, desc[UR4][R4.64] ;  /* 0x0000000404057981 */ /* 0x000f24000c2e1900 */
[----:B------:R-:W-:Y:S02]  /*07d0*/  IMAD.WIDE.U32 R20, R18, 0x4, R20 ;  /* 0x0000000412147825 */ /* 0x000fe400078e0014 */
[----:B------:R0:W4:Y:S02]  /*07e0*/  LDG.E.EL R4, desc[UR4][R34.64] ;  /* 0x0000000422047981 */ /* 0x000124000c2e1900 */
[----:B0-----:R-:W-:-:S05]  /*07f0*/  IADD3 R34, P0, R20, R14, RZ ;  /* 0x0000000e14227210 */ /* 0x001fca0007f1e0ff */
[----:B------:R-:W-:Y:S02]  /*0800*/  IMAD.X R35, R21, 0x1, R17, P0 ;  /* 0x0000000115237824 */ /* 0x000fe400000e0611 */
[----:B------:R-:W-:-:S05]  /*0810*/  IMAD.WIDE R34, R22, 0x4, R34 ;  /* 0x0000000416227825 */ /* 0x000fca00078e0222 */
[----:B------:R-:W4:Y:S01]  /*0820*/  LDG.E.EL R2, desc[UR4][R34.64] ;  /* 0x0000000422027981 */ /* 0x000f22000c2e1900 */
[----:B------:R-:W-:-:S05]  /*0830*/  IMAD.WIDE R36, R22, 0x4, R36 ;  /* 0x0000000416247825 */ /* 0x000fca00078e0224 */
[----:B------:R-:W4:Y:S01]  /*0840*/  LDG.E.EL R6, desc[UR4][R36.64] ;  /* 0x0000000424067981 */ /* 0x000f22000c2e1900 */
[C---:B--2---:R-:W-:Y:S02]  /*0850*/  FSETP.NAN.AND P3, PT, R29.reuse, R29, PT ;  /* 0x0000001d1d00720b */ /* 0x044fe40003f68000 */
[----:B-----5:R-:W-:-:S13]  /*0860*/  FSETP.GT.AND P1, PT, R29, R24, PT ;  /* 0x000000181d00720b */ /* 0x020fda0003f24000 */
[----:B------:R-:W-:Y:S02]  /*0870*/  @!P1 SEL R29, R29, R24, P3 ;  /* 0x000000181d1d9207 */ /* 0x000fe40001800000 */
[----:B---3--:R-:W-:Y:S02]  /*0880*/  FSETP.NAN.AND P1, PT, R30, R30, PT ;  /* 0x0000001e1e00720b */ /* 0x008fe40003f28000 */
[----:B----4-:R-:W-:-:S04]  /*0890*/  SHF.R.U32.HI R39, RZ, 0x1c, R9 ;  /* 0x0000001cff277819 */ /* 0x010fc80000011609 */
[----:B------:R-:W-:-:S04]  /*08a0*/  LOP3.LUT R39, R39, 0x8, RZ, 0xc0, !PT ;  /* 0x0000000827277812 */ /* 0x000fc800078ec0ff */
[----:B------:R-:W-:-:S05]  /*08b0*/  IADD3 R26, P0, R8, R39, RZ ;  /* 0x00000027081a7210 */ /* 0x000fca0007f1e0ff */
[----:B------:R-:W-:Y:S01]  /*08c0*/  IMAD.X R9, RZ, RZ, R9, P0 ;  /* 0x000000ffff097224 */ /* 0x000fe200000e0609 */
[----:B------:R-:W-:-:S05]  /*08d0*/  IADD3 R20, P0, R20, R16, RZ ;  /* 0x0000001014147210 */ /* 0x000fca0007f1e0ff */
[----:B------:R-:W-:Y:S01]  /*08e0*/  IMAD.X R21, R21, 0x1, R15, P0 ;  /* 0x0000000115157824 */ /* 0x000fe200000e060f */
[C---:B------:R-:W-:Y:S02]  /*08f0*/  LEA R8, P0, R26.reuse, UR6, 0x9 ;  /* 0x000000061a087c11 */ /* 0x040fe4000f8048ff */
[C---:B------:R-:W-:Y:S02]  /*0900*/  FSETP.GT.AND P2, PT, R27.reuse, R28, PT ;  /* 0x0000001c1b00720b */ /* 0x040fe40003f44000 */
[----:B------:R-:W-:Y:S02]  /*0910*/  LEA.HI.X R9, R26, UR7, R9, 0x9, P0 ;  /* 0x000000071a097c11 */ /* 0x000fe400080f4c09 */
[----:B------:R-:W-:Y:S01]  /*0920*/  FSETP.GT.AND P0, PT, R30, R31, PT ;  /* 0x0000001f1e00720b */ /* 0x000fe20003f04000 */
[----:B------:R-:W-:Y:S01]  /*0930*/  IMAD.WIDE R20, R22, 0x4, R20 ;  /* 0x0000000416147825 */ /* 0x000fe200078e0214 */
[----:B------:R-:W-:-:S04]  /*0940*/  FSETP.NAN.AND P3, PT, R27, R27, PT ;  /* 0x0000001b1b00720b */ /* 0x000fc80003f68000 */
[----:B------:R0:W2:Y:S03]  /*0950*/  LDG.E.EL R26, desc[UR4][R20.64] ;  /* 0x00000004141a7981 */ /* 0x0000a6000c2e1900 */
[----:B------:R-:W-:Y:S01]  /*0960*/  @!P2 SEL R27, R27, R28, P3 ;  /* 0x0000001c1b1ba207 */ /* 0x000fe20001800000 */
[----:B0-----:R-:W-:-:S03]  /*0970*/  IMAD.WIDE R20, R32, 0x4, R8 ;  /* 0x0000000420147825 */ /* 0x001fc600078e0208 */
[----:B------:R-:W-:Y:S02]  /*0980*/  @!P0 SEL R30, R30, R31, P1 ;  /* 0x0000001f1e1e8207 */ /* 0x000fe40000800000 */
[----:B------:R-:W-:Y:S02]  /*0990*/  FSETP.NAN.AND P3, PT, R25, R25, PT ;  /* 0x000000191900720b */ /* 0x000fe40003f68000 */
[----:B------:R-:W-:Y:S02]  /*09a0*/  IADD3 R34, P0, R20, R16, RZ ;  /* 0x0000001014227210 */ /* 0x000fe40007f1e0ff */
[----:B------:R-:W-:Y:S02]  /*09b0*/  IADD3 R20, P1, R20, R14, RZ ;  /* 0x0000000e14147210 */ /* 0x000fe40007f3e0ff */
[----:B------:R-:W-:Y:S01]  /*09c0*/  FSETP.NAN.AND P2, PT, R7, R7, PT ;  /* 0x000000070700720b */ /* 0x000fe20003f48000 */
[----:B------:R-:W-:Y:S01]  /*09d0*/  IMAD.X R35, R21, 0x1, R15, P0 ;  /* 0x0000000115237824 */ /* 0x000fe200000e060f */
[----:B------:R-:W-:Y:S01]  /*09e0*/  FSETP.NAN.AND P0, PT, R13, R13, PT ;  /* 0x0000000d0d00720b */ /* 0x000fe20003f08000 */
[----:B------:R-:W-:Y:S01]  /*09f0*/  IMAD.X R21, R21, 0x1, R17, P1 ;  /* 0x0000000115157824 */ /* 0x000fe200008e0611 */
[----:B------:R-:W-:-:S02]  /*0a00*/  FSETP.GEU.AND P4, PT, R30, R25, PT ;  /* 0x000000191e00720b */ /* 0x000fc40003f8e000 */
[----:B------:R-:W-:Y:S01]  /*0a10*/  FSETP.NAN.AND P1, PT, R0, R0, PT ;  /* 0x000000000000720b */ /* 0x000fe20003f28000 */
[C---:B------:R-:W-:Y:S01]  /*0a20*/  IMAD.WIDE R20, R22.reuse, 0x4, R20 ;  /* 0x0000000416147825 */ /* 0x040fe200078e0214 */
[----:B------:R-:W-:Y:S02]  /*0a30*/  @!P3 SEL R25, R25, R30, !P4 ;  /* 0x0000001e1919b207 */ /* 0x000fe40006000000 */
[----:B------:R-:W-:Y:S01]  /*0a40*/  FSETP.GEU.AND P5, PT, R29, R7, PT ;  /* 0x000000071d00720b */ /* 0x000fe20003fae000 */
[----:B------:R-:W-:Y:S01]  /*0a50*/  IMAD.WIDE.U32 R30, R33, 0x4, R8 ;  /* 0x00000004211e7825 */ /* 0x000fe200078e0008 */
[----:B------:R-:W-:Y:S01]  /*0a60*/  FSETP.GEU.AND P3, PT, R27, R13, PT ;  /* 0x0000000d1b00720b */ /* 0x000fe20003f6e000 */
[----:B------:R0:W3:Y:S01]  /*0a70*/  LDG.E.EL R28, desc[UR4][R20.64] ;  /* 0x00000004141c7981 */ /* 0x0000e2000c2e1900 */
[----:B------:R-:W-:Y:S01]  /*0a80*/  @!P2 SEL R7, R7, R29, !P5 ;  /* 0x0000001d0707a207 */ /* 0x000fe20006800000 */
[----:B------:R-:W-:Y:S01]  /*0a90*/  IMAD.WIDE R34, R22, 0x4, R34 ;  /* 0x0000000416227825 */ /* 0x000fe200078e0222 */
[----:B------:R-:W-:-:S02]  /*0aa0*/  @!P0 SEL R13, R13, R27, !P3 ;  /* 0x0000001b0d0d8207 */ /* 0x000fc40005800000 */
[----:B------:R-:W-:Y:S02]  /*0ab0*/  FSETP.GEU.AND P2, PT, R25, R0, PT ;  /* 0x000000001900720b */ /* 0x000fe40003f4e000 */
[----:B------:R-:W-:Y:S01]  /*0ac0*/  IADD3 R24, P0, R30, R16, RZ ;  /* 0x000000101e187210 */ /* 0x000fe20007f1e0ff */
[----:B------:R1:W4:Y:S01]  /*0ad0*/  LDG.E.EL R29, desc[UR4][R34.64] ;  /* 0x00000004221d7981 */ /* 0x000322000c2e1900 */
[----:B0-----:R-:W-:Y:S01]  /*0ae0*/  IMAD.WIDE.U32 R20, R23, 0x4, R8 ;  /* 0x0000000417147825 */ /* 0x001fe200078e0008 */
[----:B------:R-:W-:-:S03]  /*0af0*/  @!P1 SEL R0, R0, R25, !P2 ;  /* 0x0000001900009207 */ /* 0x000fc60005000000 */
[----:B------:R-:W-:Y:S01]  /*0b00*/  IMAD.X R25, R31, 0x1, R15, P0 ;  /* 0x000000011f197824 */ /* 0x000fe200000e060f */
[----:B-1----:R-:W-:Y:S02]  /*0b10*/  IADD3 R34, P1, R30, R14, RZ ;  /* 0x0000000e1e227210 */ /* 0x002fe40007f3e0ff */
[----:B------:R-:W-:-:S03]  /*0b20*/  IADD3 R30, P0, R20, R16, RZ ;  /* 0x00000010141e7210 */ /* 0x000fc60007f1e0ff */
[----:B------:R-:W-:Y:S02]  /*0b30*/  IMAD.X R35, R31, 0x1, R17, P1 ;  /* 0x000000011f237824 */ /* 0x000fe400008e0611 */
[----:B------:R-:W-:Y:S02]  /*0b40*/  IMAD.X R31, R21, 0x1, R15, P0 ;  /* 0x00000001151f7824 */ /* 0x000fe400000e060f */
[----:B------:R-:W-:-:S04]  /*0b50*/  IMAD.WIDE R30, R22, 0x4, R30 ;  /* 0x00000004161e7825 */ /* 0x000fc800078e021e */
[C---:B------:R-:W-:Y:S01]  /*0b60*/  IMAD.WIDE R24, R22.reuse, 0x4, R24 ;  /* 0x0000000416187825 */ /* 0x040fe200078e0218 */
[----:B------:R0:W5:Y:S03]  /*0b70*/  LDG.E.EL R27, desc[UR4][R30.64] ;  /* 0x000000041e1b7981 */ /* 0x000166000c2e1900 */
[----:B------:R-:W-:Y:S02]  /*0b80*/  IMAD.WIDE R34, R22, 0x4, R34 ;  /* 0x0000000416227825 */ /* 0x000fe400078e0222 */
[----:B------:R-:W4:Y:S02]  /*0b90*/  LDG.E.EL R25, desc[UR4][R24.64] ;  /* 0x0000000418197981 */ /* 0x000f24000c2e1900 */
[----:B------:R-:W-:Y:S01]  /*0ba0*/  IMAD.WIDE.U32 R8, R18, 0x4, R8 ;  /* 0x0000000412087825 */ /* 0x000fe200078e0008 */
[----:B0-----:R-:W-:Y:S02]  /*0bb0*/  IADD3 R30, P0, R20, R14, RZ ;  /* 0x0000000e141e7210 */ /* 0x001fe40007f1e0ff */
[----:B------:R-:W-:Y:S01]  /*0bc0*/  IADD3 R20, P1, R8, R14, RZ ;  /* 0x0000000e08147210 */ /* 0x000fe20007f3e0ff */
[----:B------:R0:W3:Y:S02]  /*0bd0*/  LDG.E.EL R24, desc[UR4][R34.64] ;  /* 0x0000000422187981 */ /* 0x0000e4000c2e1900 */
[----:B------:R-:W-:-:S02]  /*0be0*/  IMAD.X R31, R21, 0x1, R17, P0 ;  /* 0x00000001151f7824 */ /* 0x000fc400000e0611 */
[----:B------:R-:W-:Y:S01]  /*0bf0*/  IMAD.X R21, R9, 0x1, R17, P1 ;  /* 0x0000000109157824 */ /* 0x000fe200008e0611 */
[----:B0-----:R-:W-:-:S05]  /*0c00*/  IADD3 R34, P0, R8, R16, RZ ;  /* 0x0000001008227210 */ /* 0x001fca0007f1e0ff */
[----:B------:R-:W-:Y:S01]  /*0c10*/  IMAD.X R35, R9, 0x1, R15, P0 ;  /* 0x0000000109237824 */ /* 0x000fe200000e060f */
[----:B------:R-:W-:-:S04]  /*0c20*/  SHF.R.U32.HI R9, RZ, 0x1c, R11 ;  /* 0x0000001cff097819 */ /* 0x000fc8000001160b */
[----:B------:R-:W-:-:S04]  /*0c30*/  LOP3.LUT R9, R9, 0x8, RZ, 0xc0, !PT ;  /* 0x0000000809097812 */ /* 0x000fc800078ec0ff */
[----:B------:R-:W-:-:S05]  /*0c40*/  IADD3 R9, P0, R10, R9, RZ ;  /* 0x000000090a097210 */ /* 0x000fca0007f1e0ff */
[----:B------:R-:W-:Y:S01]  /*0c50*/  IMAD.X R10, RZ, RZ, R11, P0 ;  /* 0x000000ffff0a7224 */ /* 0x000fe200000e060b */
[----:B------:R-:W-:-:S04]  /*0c60*/  LEA R8, P0, R9, UR6, 0x9 ;  /* 0x0000000609087c11 */ /* 0x000fc8000f8048ff */
[----:B------:R-:W-:Y:S01]  /*0c70*/  LEA.HI.X R9, R9, UR7, R10, 0x9, P0 ;  /* 0x0000000709097c11 */ /* 0x000fe200080f4c0a */
[----:B------:R-:W-:-:S04]  /*0c80*/  IMAD.WIDE R10, R22, 0x4, R20 ;  /* 0x00000004160a7825 */ /* 0x000fc800078e0214 */
[----:B------:R-:W-:Y:S02]  /*0c90*/  IMAD.WIDE R20, R32, 0x4, R8 ;  /* 0x0000000420147825 */ /* 0x000fe400078e0208 */
[----:B------:R0:W5:Y:S02]  /*0ca0*/  LDG.E.EL R32, desc[UR4][R10.64] ;  /* 0x000000040a207981 */ /* 0x000164000c2e1900 */
[----:B------:R-:W-:-:S04]  /*0cb0*/  IMAD.WIDE R30, R22, 0x4, R30 ;  /* 0x00000004161e7825 */ /* 0x000fc800078e021e */
[----:B------:R-:W-:Y:S02]  /*0cc0*/  IMAD.WIDE R34, R22, 0x4, R34 ;  /* 0x0000000416227825 */ /* 0x000fe400078e0222 */
[----:B------:R-:W5:Y:S01]  /*0cd0*/  LDG.E.EL R30, desc[UR4][R30.64] ;  /* 0x000000041e1e7981 */ /* 0x000f62000c2e1900 */
[----:B0-----:R-:W-:Y:S02]  /*0ce0*/  IADD3 R10, P0, R20, R16, RZ ;  /* 0x00000010140a7210 */ /* 0x001fe40007f1e0ff */
[----:B------:R-:W-:-:S03]  /*0cf0*/  IADD3 R20, P1, R20, R14, RZ ;  /* 0x0000000e14147210 */ /* 0x000fc60007f3e0ff */
[C---:B------:R-:W-:Y:S02]  /*0d00*/  IMAD.X R11, R21.reuse, 0x1, R15, P0 ;  /* 0x00000001150b7824 */ /* 0x040fe400000e060f */
[----:B------:R-:W-:Y:S01]  /*0d10*/  IMAD.X R21, R21, 0x1, R17, P1 ;  /* 0x0000000115157824 */ /* 0x000fe200008e0611 */
[----:B------:R-:W5:Y:S01]  /*0d20*/  LDG.E.EL R31, desc[UR4][R34.64] ;  /* 0x00000004221f7981 */ /* 0x000f62000c2e1900 */
[----:B------:R-:W-:-:S04]  /*0d30*/  IMAD.WIDE R10, R22, 0x4, R10 ;  /* 0x00000004160a7825 */ /* 0x000fc800078e020a */
[----:B------:R-:W-:Y:S01]  /*0d40*/  IMAD.WIDE R20, R22, 0x4, R20 ;  /* 0x0000000416147825 */ /* 0x000fe200078e0214 */
[----:B------:R0:W5:Y:S03]  /*0d50*/  LDG.E.EL R34, desc[UR4][R10.64] ;  /* 0x000000040a227981 */ /* 0x000166000c2e1900 */
[----:B0-----:R-:W-:Y:S02]  /*0d60*/  IMAD.WIDE.U32 R10, R33, 0x4, R8 ;  /* 0x00000004210a7825 */ /* 0x001fe400078e0008 */
[----:B------:R0:W5:Y:S02]  /*0d70*/  LDG.E.EL R33, desc[UR4][R20.64] ;  /* 0x0000000414217981 */ /* 0x000164000c2e1900 */
[----:B0-----:R-:W-:-:S05]  /*0d80*/  IADD3 R20, P0, R10, R16, RZ ;  /* 0x000000100a147210 */ /* 0x001fca0007f1e0ff */
[----:B------:R-:W-:Y:S01]  /*0d90*/  IMAD.X R21, R11, 0x1, R15, P0 ;  /* 0x000000010b157824 */ /* 0x000fe200000e060f */
[----:B------:R-:W-:-:S05]  /*0da0*/  IADD3 R10, P0, R10, R14, RZ ;  /* 0x0000000e0a0a7210 */ /* 0x000fca0007f1e0ff */
[----:B------:R-:W-:Y:S02]  /*0db0*/  IMAD.X R11, R11, 0x1, R17, P0 ;  /* 0x000000010b0b7824 */ /* 0x000fe400000e0611 */
[----:B------:R-:W-:-:S04]  /*0dc0*/  IMAD.WIDE.U32 R36, R23, 0x4, R8 ;  /* 0x0000000417247825 */ /* 0x000fc800078e0008 */
[----:B------:R-:W-:-:S04]  /*0dd0*/  IMAD.WIDE R10, R22, 0x4, R10 ;  /* 0x00000004160a7825 */ /* 0x000fc800078e020a */
[----:B------:R-:W-:Y:S02]  /*0de0*/  IMAD.WIDE.U32 R8, R18, 0x4, R8 ;  /* 0x0000000412087825 */ /* 0x000fe400078e0008 */
[----:B------:R0:W5:Y:S02]  /*0df0*/  LDG.E.EL R18, desc[UR4][R10.64] ;  /* 0x000000040a127981 */ /* 0x000164000c2e1900 */
[----:B------:R-:W-:-:S06]  /*0e00*/  IMAD.WIDE R20, R22, 0x4, R20 ;  /* 0x0000000416147825 */ /* 0x000fcc00078e0214 */
[----:B------:R-:W5:Y:S01]  /*0e10*/  LDG.E.EL R20, desc[UR4][R20.64] ;  /* 0x0000000414147981 */ /* 0x000f62000c2e1900 */
[----:B0-----:R-:W-:-:S05]  /*0e20*/  IADD3 R10, P0, R36, R16, RZ ;  /* 0x00000010240a7210 */ /* 0x001fca0007f1e0ff */
[----:B------:R-:W-:Y:S02]  /*0e30*/  IMAD.X R11, R37, 0x1, R15, P0 ;  /* 0x00000001250b7824 */ /* 0x000fe400000e060f */
[----:B------:R-:W-:-:S05]  /*0e40*/  IMAD.WIDE R10, R22, 0x4, R10 ;  /* 0x00000004160a7825 */ /* 0x000fca00078e020a */
[----:B------:R0:W5:Y:S02]  /*0e50*/  LDG.E.EL R21, desc[UR4][R10.64] ;  /* 0x000000040a157981 */ /* 0x000164000c2e1900 */
[----:B0-----:R-:W-:-:S05]  /*0e60*/  IADD3 R10, P0, R36, R14, RZ ;  /* 0x0000000e240a7210 */ /* 0x001fca0007f1e0ff */
[----:B------:R-:W-:Y:S02]  /*0e70*/  IMAD.X R11, R37, 0x1, R17, P0 ;  /* 0x00000001250b7824 */ /* 0x000fe400000e0611 */
[----:B------:R-:W-:Y:S01]  /*0e80*/  IMAD.WIDE R10, R22, 0x4, R10 ;  /* 0x00000004160a7825 */ /* 0x000fe200078e020a */
[----:B------:R-:W-:-:S04]  /*0e90*/  IADD3 R14, P1, R8, R14, RZ ;  /* 0x0000000e080e7210 */ /* 0x000fc80007f3e0ff */
[----:B------:R0:W5:Y:S02]  /*0ea0*/  LDG.E.EL R23, desc[UR4][R10.64] ;  /* 0x000000040a177981 */ /* 0x000164000c2e1900 */
[----:B0-----:R-:W-:-:S05]  /*0eb0*/  IADD3 R10, P0, R8, R16, RZ ;  /* 0x00000010080a7210 */ /* 0x001fca0007f1e0ff */
[C---:B------:R-:W-:Y:S02]  /*0ec0*/  IMAD.X R11, R9.reuse, 0x1, R15, P0 ;  /* 0x00000001090b7824 */ /* 0x040fe400000e060f */
[----:B------:R-:W-:Y:S02]  /*0ed0*/  IMAD.X R15, R9, 0x1, R17, P1 ;  /* 0x00000001090f7824 */ /* 0x000fe400008e0611 */
[----:B------:R-:W0:Y:S01]  /*0ee0*/  LDC.64 R8, c[0x0][0x248] ;  /* 0x00009200ff087b82 */ /* 0x000e220000000a00 */
[----:B------:R-:W-:-:S04]  /*0ef0*/  IMAD.WIDE R10, R22, 0x4, R10 ;  /* 0x00000004160a7825 */ /* 0x000fc800078e020a */
[----:B------:R-:W-:Y:S01]  /*0f00*/  IMAD.WIDE R14, R22, 0x4, R14 ;  /* 0x00000004160e7825 */ /* 0x000fe200078e020e */
[----:B------:R1:W5:Y:S05]  /*0f10*/  LDG.E.EL R16, desc[UR4][R10.64] ;  /* 0x000000040a107981 */ /* 0x00036a000c2e1900 */
[----:B------:R-:W5:Y:S01]  /*0f20*/  LDG.E.EL R14, desc[UR4][R14.64] ;  /* 0x000000040e0e7981 */ /* 0x000f62000c2e1900 */
[C---:B------:R-:W-:Y:S02]  /*0f30*/  FSETP.GT.AND P0, PT, R6.reuse, R12, PT ;  /* 0x0000000c0600720b */ /* 0x040fe40003f04000 */
[----:B------:R-:W-:Y:S02]  /*0f40*/  FSETP.NAN.AND P3, PT, R5, R5, PT ;  /* 0x000000050500720b */ /* 0x000fe40003f68000 */
[----:B------:R-:W-:Y:S01]  /*0f50*/  FSETP.NAN.AND P1, PT, R6, R6, PT ;  /* 0x000000060600720b */ /* 0x000fe20003f28000 */
[----:B-1----:R-:W1:Y:S01]  /*0f60*/  LDC.64 R10, c[0x0][0x218] ;  /* 0x00008600ff0a7b82 */ /* 0x002e620000000a00 */
[----:B0-----:R-:W-:-:S06]  /*0f70*/  IMAD.WIDE R8, R19, 0x4, R8 ;  /* 0x0000000413087825 */ /* 0x001fcc00078e0208 */
[----:B------:R-:W5:Y:S01]  /*0f80*/  LDG.E.EL.64 R8, desc[UR4][R8.64] ;  /* 0x0000000408087981 */ /* 0x000f62000c2e1b00 */
[----:B------:R-:W-:Y:S02]  /*0f90*/  @!P0 SEL R6, R6, R12, P1 ;  /* 0x0000000c06068207 */ /* 0x000fe40000800000 */
[-C--:B--2---:R-:W-:Y:S02]  /*0fa0*/  FSETP.NAN.AND P2, PT, R26, R26.reuse, PT ;  /* 0x0000001a1a00720b */ /* 0x084fe40003f48000 */
[----:B------:R-:W-:Y:S02]  /*0fb0*/  FSETP.GEU.AND P4, PT, R6, R5, PT ;  /* 0x000000050600720b */ /* 0x000fe40003f8e000 */
[----:B------:R-:W-:Y:S02]  /*0fc0*/  FSETP.GEU.AND P6, PT, R13, R26, PT ;  /* 0x0000001a0d00720b */ /* 0x000fe40003fce000 */
[----:B------:R-:W-:Y:S02]  /*0fd0*/  @!P3 SEL R5, R5, R6, !P4 ;  /* 0x000000060505b207 */ /* 0x000fe40006000000 */
[----:B------:R-:W-:-:S05]  /*0fe0*/  FSETP.NAN.AND P4, PT, R4, R4, PT ;  /* 0x000000040400720b */ /* 0x000fca0003f88000 */
[----:B------:R-:W-:Y:S02]  /*0ff0*/  @!P2 SEL R26, R26, R13, !P6 ;  /* 0x0000000d1a1aa207 */ /* 0x000fe40007000000 */
[----:B------:R-:W0:Y:S01]  /*1000*/  LDC.64 R12, c[0x0][0x210] ;  /* 0x00008400ff0c7b82 */ /* 0x000e220000000a00 */
[C---:B----4-:R-:W-:Y:S02]  /*1010*/  FSETP.GT.AND P0, PT, R25.reuse, R29, PT ;  /* 0x0000001d1900720b */ /* 0x050fe40003f04000 */
[----:B------:R-:W-:Y:S02]  /*1020*/  FSETP.NAN.AND P5, PT, R25, R25, PT ;  /* 0x000000191900720b */ /* 0x000fe40003fa8000 */
[C---:B---3--:R-:W-:Y:S02]  /*1030*/  FSETP.GT.AND P1, PT, R24.reuse, R28, PT ;  /* 0x0000001c1800720b */ /* 0x048fe40003f24000 */
[----:B------:R-:W-:-:S07]  /*1040*/  FSETP.NAN.AND P2, PT, R24, R24, PT ;  /* 0x000000181800720b */ /* 0x000fce0003f48000 */
[----:B------:R-:W-:Y:S02]  /*1050*/  @!P0 SEL R25, R25, R29, P5 ;  /* 0x0000001d19198207 */ /* 0x000fe40002800000 */
[----:B------:R-:W-:Y:S02]  /*1060*/  FSETP.GEU.AND P5, PT, R5, R4, PT ;  /* 0x000000040500720b */ /* 0x000fe40003fae000 */
[----:B------:R-:W-:Y:S02]  /*1070*/  @!P1 SEL R24, R24, R28, P2 ;  /* 0x0000001c18189207 */ /* 0x000fe40001000000 */
[----:B-----5:R-:W-:Y:S02]  /*1080*/  FSETP.NAN.AND P1, PT, R27, R27, PT ;  /* 0x0000001b1b00720b */ /* 0x020fe40003f28000 */
[----:B------:R-:W-:Y:S02]  /*1090*/  @!P4 SEL R4, R4, R5, !P5 ;  /* 0x000000050404c207 */ /* 0x000fe40006800000 */
[----:B------:R-:W-:Y:S01]  /*10a0*/  FSETP.NAN.AND P2, PT, R30, R30, PT ;  /* 0x0000001e1e00720b */ /* 0x000fe20003f48000 */
[----:B0-----:R-:W-:-:S04]  /*10b0*/  IMAD.WIDE R12, R3, 0x4, R12 ;  /* 0x00000004030c7825 */ /* 0x001fc800078e020c */
[----:B-1----:R-:W-:Y:S01]  /*10c0*/  IMAD.WIDE R10, R3, 0x4, R10 ;  /* 0x00000004030a7825 */ /* 0x002fe200078e020a */
[----:B------:R-:W-:Y:S02]  /*10d0*/  FSETP.GT.AND P0, PT, R18, R33, PT ;  /* 0x000000211200720b */ /* 0x000fe40003f04000 */
[C---:B------:R-:W-:Y:S02]  /*10e0*/  FSETP.GT.AND P3, PT, R20.reuse, R34, PT ;  /* 0x000000221400720b */ /* 0x040fe40003f64000 */
[----:B------:R-:W-:Y:S02]  /*10f0*/  FSETP.NAN.AND P6, PT, R20, R20, PT ;  /* 0x000000141400720b */ /* 0x000fe40003fc8000 */
[----:B------:R-:W-:-:S07]  /*1100*/  FSETP.NAN.AND P5, PT, R18, R18, PT ;  /* 0x000000121200720b */ /* 0x000fce0003fa8000 */
[----:B------:R-:W-:Y:S02]  /*1110*/  @!P0 SEL R18, R18, R33, P5 ;  /* 0x0000002112128207 */ /* 0x000fe40002800000 */
[----:B------:R-:W-:Y:S02]  /*1120*/  @!P3 SEL R20, R20, R34, P6 ;  /* 0x000000221414b207 */ /* 0x000fe40003000000 */
[----:B------:R-:W-:Y:S02]  /*1130*/  FSETP.NAN.AND P4, PT, R21, R21, PT ;  /* 0x000000151500720b */ /* 0x000fe40003f88000 */
[----:B------:R-:W-:Y:S02]  /*1140*/  FSETP.GEU.AND P0, PT, R25, R27, PT ;  /* 0x0000001b1900720b */ /* 0x000fe40003f0e000 */
[----:B------:R-:W-:Y:S02]  /*1150*/  FSETP.GEU.AND P5, PT, R24, R30, PT ;  /* 0x0000001e1800720b */ /* 0x000fe40003fae000 */
[----:B------:R-:W-:-:S02]  /*1160*/  @!P1 SEL R27, R27, R25, !P0 ;  /* 0x000000191b1b9207 */ /* 0x000fc40004000000 */
[----:B------:R-:W-:Y:S02]  /*1170*/  @!P2 SEL R30, R30, R24, !P5 ;  /* 0x000000181e1ea207 */ /* 0x000fe40006800000 */
[----:B------:R-:W-:Y:S02]  /*1180*/  FSETP.GEU.AND P2, PT, R20, R21, PT ;  /* 0x000000151400720b */ /* 0x000fe40003f4e000 */
[----:B------:R-:W-:Y:S02]  /*1190*/  FSETP.NAN.AND P0, PT, R2, R2, PT ;  /* 0x000000020200720b */ /* 0x000fe40003f08000 */
[----:B------:R-:W-:Y:S02]  /*11a0*/  FSETP.NAN.AND P1, PT, R32, R32, PT ;  /* 0x000000202000720b */ /* 0x000fe40003f28000 */
[-C--:B------:R-:W-:Y:S02]  /*11b0*/  FSETP.NAN.AND P3, PT, R23, R23.reuse, PT ;  /* 0x000000171700720b */ /* 0x080fe40003f68000 */
[----:B------:R-:W-:-:S02]  /*11c0*/  FSETP.GEU.AND P5, PT, R18, R23, PT ;  /* 0x000000171200720b */ /* 0x000fc40003fae000 */
[----:B------:R-:W-:Y:S02]  /*11d0*/  @!P4 SEL R21, R21, R20, !P2 ;  /* 0x000000141515c207 */ /* 0x000fe40005000000 */
[----:B------:R-:W-:Y:S02]  /*11e0*/  FSETP.NAN.AND P2, PT, R31, R31, PT ;  /* 0x0000001f1f00720b */ /* 0x000fe40003f48000 */
[----:B------:R-:W-:-:S05]  /*11f0*/  FSETP.GEU.AND P6, PT, R7, R2, PT ;  /* 0x000000020700720b */ /* 0x000fca0003fce000 */
[----:B------:R-:W-:Y:S02]  /*1200*/  @!P3 SEL R23, R23, R18, !P5 ;  /* 0x000000121717b207 */ /* 0x000fe40006800000 */
[----:B------:R-:W-:Y:S02]  /*1210*/  FSETP.GEU.AND P5, PT, R30, R32, PT ;  /* 0x000000201e00720b */ /* 0x000fe40003fae000 */
[----:B------:R-:W-:Y:S02]  /*1220*/  @!P0 SEL R2, R2, R7, !P6 ;  /* 0x0000000702028207 */ /* 0x000fe40007000000 */
[----:B------:R-:W-:Y:S02]  /*1230*/  FSETP.NAN.AND P4, PT, R16, R16, PT ;  /* 0x000000101000720b */ /* 0x000fe40003f88000 */
[----:B------:R-:W-:Y:S02]  /*1240*/  FSETP.NAN.AND P3, PT, R14, R14, PT ;  /* 0x0000000e0e00720b */ /* 0x000fe40003f68000 */
[----:B------:R-:W-:-:S02]  /*1250*/  @!P1 SEL R32, R32, R30, !P5 ;  /* 0x0000001e20209207 */ /* 0x000fc40006800000 */
[----:B------:R-:W-:Y:S02]  /*1260*/  FSETP.GEU.AND P0, PT, R27, R31, PT ;  /* 0x0000001f1b00720b */ /* 0x000fe40003f0e000 */
[----:B------:R-:W-:Y:S02]  /*1270*/  FSETP.GEU.AND P1, PT, R21, R16, PT ;  /* 0x000000101500720b */ /* 0x000fe40003f2e000 */
[----:B------:R-:W-:Y:S02]  /*1280*/  FSETP.GEU.AND P5, PT, R23, R14, PT ;  /* 0x0000000e1700720b */ /* 0x000fe40003fae000 */
[----:B------:R-:W-:Y:S02]  /*1290*/  @!P2 SEL R31, R31, R27, !P0 ;  /* 0x0000001b1f1fa207 */ /* 0x000fe40004000000 */
[----:B------:R-:W-:Y:S02]  /*12a0*/  @!P4 SEL R16, R16, R21, !P1 ;  /* 0x000000151010c207 */ /* 0x000fe40004800000 */
[----:B------:R-:W-:Y:S01]  /*12b0*/  @!P3 SEL R14, R14, R23, !P5 ;  /* 0x000000170e0eb207 */ /* 0x000fe20006800000 */
[----:B------:R-:W-:Y:S01]  /*12c0*/  FADD R5, -R4, R32 ;  /* 0x0000002004057221 */ /* 0x000fe20000000100 */
[----:B------:R-:W-:Y:S01]  /*12d0*/  FADD R31, -R0, R31 ;  /* 0x0000001f001f7221 */ /* 0x000fe20000000100 */
[----:B------:R-:W-:-:S02]  /*12e0*/  FADD R16, -R26, R16 ;  /* 0x000000101a107221 */ /* 0x000fc40000000100 */
[----:B------:R-:W-:Y:S01]  /*12f0*/  FADD R7, -R2, R14 ;  /* 0x0000000e02077221 */ /* 0x000fe20000000100 */
[C---:B------:R-:W-:Y:S01]  /*1300*/  FFMA R15, R8.reuse, R5, R4 ;  /* 0x00000005080f7223 */ /* 0x040fe20000000004 */
[----:B------:R-:W-:Y:S01]  /*1310*/  FFMA R4, R8, R31, R0 ;  /* 0x0000001f08047223 */ /* 0x000fe20000000000 */
[C---:B------:R-:W-:Y:S01]  /*1320*/  FFMA R5, R9.reuse, R16, R26 ;  /* 0x0000001009057223 */ /* 0x040fe2000000001a */
[----:B------:R-:W-:Y:S02]  /*1330*/  FFMA R2, R9, R7, R2 ;  /* 0x0000000709027223 */ /* 0x000fe40000000002 */
[----:B------:R-:W-:Y:S02]  /*1340*/  FADD R6, -R4, R15 ;  /* 0x0000000f04067221 */ /* 0x000fe40000000100 */
[----:B------:R-:W-:Y:S01]  /*1350*/  FADD R7, -R5, R2 ;  /* 0x0000000205077221 */ /* 0x000fe20000000100 */
[----:B------:R-:W-:Y:S04]  /*1360*/  STG.E.64 desc[UR4][R12.64], R4 ;  /* 0x000000040c007986 */ /* 0x000fe8000c101b04 */
[----:B------:R-:W-:Y:S01]  /*1370*/  STG.E.64 desc[UR4][R10.64], R6 ;  /* 0x000000060a007986 */ /* 0x000fe2000c101b04 */
[----:B------:R-:W-:Y:S05]  /*1380*/  EXIT ;  /* 0x000000000000794d */ /* 0x000fea0003800000 */
.L_x_0:
[----:B------:R-:W-:-:S00]  /*1390*/  BRA `(.L_x_0) ;  /* 0xfffffffc00fc7947 */ /* 0x000fc0000383ffff */
[----:B------:R-:W-:-:S00]  /*13a0*/  NOP ;  /* 0x0000000000007918 */ /* 0x000fc00000000000 */
        /* <DEDUP_REMOVED lines=13> */
.L_x_1:


//--------------------- .nv.constant0.triton_poi_fused__unsafe_index_add_max_pool2d_with_indices_mul_sub_24 --------------------------
	.section	.nv.constant0.triton_poi_fused__unsafe_index_add_max_pool2d_with_indices_mul_sub_24,"a",@progbits
	.sectionflags	@""
	.align	4
.nv.constant0.triton_poi_fused__unsafe_index_add_max_pool2d_with_indices_mul_sub_24:
	.zero		596
